	.headerflags	@"EF_CUDA_TEXMODE_UNIFIED EF_CUDA_64BIT_ADDRESS EF_CUDA_ACCELERATORS EF_CUDA_SM90 EF_CUDA_VIRTUAL_SM(EF_CUDA_SM90)"
	.elftype	@"ET_EXEC"


//--------------------- .nv.info                  --------------------------
	.section	.nv.info,"",@"SHT_CUDA_INFO"
	.align	4


	//----- nvinfo : EIATTR_REGCOUNT
	.align		4
        /*0000*/ 	.byte	0x04, 0x2f
        /*0002*/ 	.short	(.L_1 - .L_0)
	.align		4
.L_0:
        /*0004*/ 	.word	index@(triton_poi_fused_convolution_leaky_relu_27)
        /*0008*/ 	.word	0x0000000e


	//----- nvinfo : EIATTR_MIN_STACK_SIZE
	.align		4
.L_1:
        /*000c*/ 	.byte	0x04, 0x12
        /*000e*/ 	.short	(.L_3 - .L_2)
	.align		4
.L_2:
        /*0010*/ 	.word	index@(triton_poi_fused_convolution_leaky_relu_27)
        /*0014*/ 	.word	0x00000000


	//----- nvinfo : EIATTR_FRAME_SIZE
	.align		4
.L_3:
        /*0018*/ 	.byte	0x04, 0x11
        /*001a*/ 	.short	(.L_5 - .L_4)
	.align		4
.L_4:
        /*001c*/ 	.word	index@(triton_poi_fused_convolution_leaky_relu_27)
        /*0020*/ 	.word	0x00000000


	//----- nvinfo : EIATTR_MIN_STACK_SIZE
	.align		4
.L_5:
        /*0024*/ 	.byte	0x04, 0x12
        /*0026*/ 	.short	(.L_7 - .L_6)
	.align		4
.L_6:
        /*0028*/ 	.word	index@(triton_poi_fused_convolution_leaky_relu_27)
        /*002c*/ 	.word	0x00000000
.L_7:


//--------------------- .nv.info.triton_poi_fused_convolution_leaky_relu_27 --------------------------
	.section	.nv.info.triton_poi_fused_convolution_leaky_relu_27,"",@"SHT_CUDA_INFO"
	.sectionflags	@""
	.align	4


	//----- nvinfo : EIATTR_CUDA_API_VERSION
	.align		4
        /*0000*/ 	.byte	0x04, 0x37
        /*0002*/ 	.short	(.L_9 - .L_8)
.L_8:
        /*0004*/ 	.word	0x0000007c


	//----- nvinfo : EIATTR_KPARAM_INFO
	.align		4
.L_9:
        /*0008*/ 	.byte	0x04, 0x17
        /*000a*/ 	.short	(.L_11 - .L_10)
.L_10:
        /*000c*/ 	.word	0x00000000
        /*0010*/ 	.short	0x0003
        /*0012*/ 	.short	0x0018
        /*0014*/ 	.byte	0x00, 0xf0, 0x11, 0x00


	//----- nvinfo : EIATTR_KPARAM_INFO
	.align		4
.L_11:
        /*0018*/ 	.byte	0x04, 0x17
        /*001a*/ 	.short	(.L_13 - .L_12)
.L_12:
        /*001c*/ 	.word	0x00000000
        /*0020*/ 	.short	0x0002
        /*0022*/ 	.short	0x0010
        /*0024*/ 	.byte	0x00, 0xf4, 0x21, 0x00


	//----- nvinfo : EIATTR_KPARAM_INFO
	.align		4
.L_13:
        /*0028*/ 	.byte	0x04, 0x17
        /*002a*/ 	.short	(.L_15 - .L_14)
.L_14:
        /*002c*/ 	.word	0x00000000
        /*0030*/ 	.short	0x0001
        /*0032*/ 	.short	0x0008
        /*0034*/ 	.byte	0x00, 0xf4, 0x21, 0x00


	//----- nvinfo : EIATTR_KPARAM_INFO
	.align		4
.L_15:
        /*0038*/ 	.byte	0x04, 0x17
        /*003a*/ 	.short	(.L_17 - .L_16)
.L_16:
        /*003c*/ 	.word	0x00000000
        /*0040*/ 	.short	0x0000
        /*0042*/ 	.short	0x0000
        /*0044*/ 	.byte	0x00, 0xf4, 0x21, 0x00


	//----- nvinfo : EIATTR_SPARSE_MMA_MASK
	.align		4
.L_17:
        /*0048*/ 	.byte	0x03, 0x50
        /*004a*/ 	.short	0x0000


	//----- nvinfo : EIATTR_MAXREG_COUNT
	.align		4
        /*004c*/ 	.byte	0x03, 0x1b
        /*004e*/ 	.short	0x00ff


	//----- nvinfo : EIATTR_EXIT_INSTR_OFFSETS
	.align		4
        /*0050*/ 	.byte	0x04, 0x1c
        /*0052*/ 	.short	(.L_19 - .L_18)


	//   ....[0]....
.L_18:
        /*0054*/ 	.word	0x00000180


	//----- nvinfo : EIATTR_REQNTID
	.align		4
.L_19:
        /*0058*/ 	.byte	0x04, 0x10
        /*005a*/ 	.short	(.L_21 - .L_20)
.L_20:
        /*005c*/ 	.word	0x00000080
        /*0060*/ 	.word	0x00000001
        /*0064*/ 	.word	0x00000001


	//----- nvinfo : EIATTR_CBANK_PARAM_SIZE
	.align		4
.L_21:
        /*0068*/ 	.byte	0x03, 0x19
        /*006a*/ 	.short	0x001c


	//----- nvinfo : EIATTR_PARAM_CBANK
	.align		4
        /*006c*/ 	.byte	0x04, 0x0a
        /*006e*/ 	.short	(.L_23 - .L_22)
	.align		4
.L_22:
        /*0070*/ 	.word	index@(.nv.constant0.triton_poi_fused_convolution_leaky_relu_27)
        /*0074*/ 	.short	0x0210
        /*0076*/ 	.short	0x001c


	//----- nvinfo : EIATTR_SW_WAR
	.align		4
.L_23:
        /*0078*/ 	.byte	0x04, 0x36
        /*007a*/ 	.short	(.L_25 - .L_24)
.L_24:
        /*007c*/ 	.word	0x00000008
.L_25:


//--------------------- .nv.callgraph             --------------------------
	.section	.nv.callgraph,"",@"SHT_CUDA_CALLGRAPH"
	.align	4
	.sectionentsize	8
	.align		4
        /*0000*/ 	.word	0x00000000
	.align		4
        /*0004*/ 	.word	0xffffffff
	.align		4
        /*0008*/ 	.word	0x00000000
	.align		4
        /*000c*/ 	.word	0xfffffffe
	.align		4
        /*0010*/ 	.word	0x00000000
	.align		4
        /*0014*/ 	.word	0xfffffffd
	.align		4
        /*0018*/ 	.word	0x00000000
	.align		4
        /*001c*/ 	.word	0xfffffffc


//--------------------- .text.triton_poi_fused_convolution_leaky_relu_27 --------------------------
	.section	.text.triton_poi_fused_convolution_leaky_relu_27,"ax",@progbits
	.align	128
        .global         triton_poi_fused_convolution_leaky_relu_27
        .type           triton_poi_fused_convolution_leaky_relu_27,@function
        .size           triton_poi_fused_convolution_leaky_relu_27,(.L_x_1 - triton_poi_fused_convolution_leaky_relu_27)
        .other          triton_poi_fused_convolution_leaky_relu_27,@"STO_CUDA_ENTRY STV_DEFAULT"
triton_poi_fused_convolution_leaky_relu_27:
.text.triton_poi_fused_convolution_leaky_relu_27:
[----:B------:R-:W-:Y:S01]  /*0000*/  LDC R1, c[0x0][0x28] ;  /* 0x00000a00ff017b82 */ /* 0x000fe20000000800 */
[----:B------:R-:W1:Y:S07]  /*0010*/  S2R R0, SR_TID.X ;  /* 0x0000000000007919 */ /* 0x000e6e0000002100 */
[----:B------:R-:W2:Y:S01]  /*0020*/  LDC.64 R4, c[0x0][0x218] ;  /* 0x00008600ff047b82 */ /* 0x000ea20000000a00 */
[----:B------:R-:W-:Y:S01]  /*0030*/  ULDC.64 UR4, c[0x0][0x208] ;  /* 0x0000820000047ab9 */ /* 0x000fe20000000a00 */
[----:B------:R-:W-:Y:S01]  /*0040*/  ULDC.64 UR6, c[0x0][0x220] ;  /* 0x0000880000067ab9 */ /* 0x000fe20000000a00 */
[----:B------:R-:W3:Y:S05]  /*0050*/  S2R R7, SR_CTAID.X ;  /* 0x0000000000077919 */ /* 0x000eea0000002500 */
[----:B------:R-:W4:Y:S01]  /*0060*/  LDC.64 R2, c[0x0][0x210] ;  /* 0x00008400ff027b82 */ /* 0x000f220000000a00 */
[----:B-1----:R-:W-:-:S02]  /*0070*/  LOP3.LUT R0, R0, 0x7f, RZ, 0xc0, !PT ;  /* 0x0000007f00007812 */ /* 0x002fc400078ec0ff */
[----:B---3--:R-:W-:-:S03]  /*0080*/  SHF.R.S32.HI R6, RZ, 0x18, R7 ;  /* 0x00000018ff067819 */ /* 0x008fc60000011407 */
[----:B------:R-:W-:Y:S01]  /*0090*/  IMAD R7, R7, 0x80, R0 ;  /* 0x0000008007077824 */ /* 0x000fe200078e0200 */
[----:B------:R-:W-:-:S03]  /*00a0*/  SGXT R0, R6, 0x1 ;  /* 0x000000010600781a */ /* 0x000fc60000000200 */
[----:B----4-:R-:W-:Y:S01]  /*00b0*/  IMAD.WIDE R2, R7, 0x4, R2 ;  /* 0x0000000407027825 */ /* 0x010fe200078e0202 */
[----:B------:R-:W-:-:S04]  /*00c0*/  LEA.HI R0, R0, R7, RZ, 0xa ;  /* 0x0000000700007211 */ /* 0x000fc800078f50ff */
[----:B------:R-:W-:Y:S02]  /*00d0*/  SHF.R.S32.HI R9, RZ, 0xa, R0 ;  /* 0x0000000aff097819 */ /* 0x000fe40000011400 */
[----:B------:R-:W3:Y:S03]  /*00e0*/  LDG.E R0, desc[UR4][R2.64] ;  /* 0x0000000402007981 */ /* 0x000ee6000c1e1900 */
[----:B--2---:R-:W-:-:S06]  /*00f0*/  IMAD.WIDE R4, R9, 0x4, R4 ;  /* 0x0000000409047825 */ /* 0x004fcc00078e0204 */
[----:B------:R-:W3:Y:S01]  /*0100*/  LDG.E.EL R5, desc[UR4][R4.64] ;  /* 0x0000000404057981 */ /* 0x000ee2000c2e1900 */
[----:B------:R-:W-:-:S04]  /*0110*/  IADD3 R6, P1, R7, UR6, RZ ;  /* 0x0000000607067c10 */ /* 0x000fc8000ff3e0ff */
[----:B------:R-:W-:Y:S02]  /*0120*/  LEA.HI.X.SX32 R7, R7, UR7, 0x1, P1 ;  /* 0x0000000707077c11 */ /* 0x000fe400088f0eff */
[C---:B---3--:R-:W-:Y:S01]  /*0130*/  FSETP.GT.AND P0, PT, R0.reuse, -R5, PT ;  /* 0x800000050000720b */ /* 0x048fe20003f04000 */
[----:B------:R-:W-:-:S03]  /*0140*/  FADD R9, R0, R5 ;  /* 0x0000000500097221 */ /* 0x000fc60000000000 */
[----:B------:R-:W-:Y:S02]  /*0150*/  SEL R11, RZ, 0x1, !P0 ;  /* 0x00000001ff0b7807 */ /* 0x000fe40004000000 */
[----:B------:R-:W-:Y:S04]  /*0160*/  STG.E desc[UR4][R2.64], R9 ;  /* 0x0000000902007986 */ /* 0x000fe8000c101904 */
[----:B------:R-:W-:Y:S01]  /*0170*/  STG.E.U8 desc[UR4][R6.64], R11 ;  /* 0x0000000b06007986 */ /* 0x000fe2000c101104 */
[----:B------:R-:W-:Y:S05]  /*0180*/  EXIT ;  /* 0x000000000000794d */ /* 0x000fea0003800000 */
.L_x_0:
[----:B------:R-:W-:-:S00]  /*0190*/  BRA `(.L_x_0) ;  /* 0xfffffffc00fc7947 */ /* 0x000fc0000383ffff */
[----:B------:R-:W-:-:S00]  /*01a0*/  NOP ;  /* 0x0000000000007918 */ /* 0x000fc00000000000 */
        /* <DEDUP_REMOVED lines=13> */
.L_x_1:


//--------------------- .nv.constant0.triton_poi_fused_convolution_leaky_relu_27 --------------------------
	.section	.nv.constant0.triton_poi_fused_convolution_leaky_relu_27,"a",@progbits
	.sectionflags	@""
	.align	4
.nv.constant0.triton_poi_fused_convolution_leaky_relu_27:
	.zero		556
